//
// Generated by NVIDIA NVVM Compiler
//
// Compiler Build ID: CL-36424714
// Cuda compilation tools, release 13.0, V13.0.88
// Based on NVVM 20.0.0
//

.version 9.0
.target sm_100
.address_size 64

	// .globl	_Z22core_dtstrf_cmp_kernelPdS_S_

.visible .entry _Z22core_dtstrf_cmp_kernelPdS_S_(
	.param .u64 .ptr .align 1 _Z22core_dtstrf_cmp_kernelPdS_S__param_0,
	.param .u64 .ptr .align 1 _Z22core_dtstrf_cmp_kernelPdS_S__param_1,
	.param .u64 .ptr .align 1 _Z22core_dtstrf_cmp_kernelPdS_S__param_2
)
{
	.reg .pred 	%p<2>;
	.reg .b64 	%rd<7>;
	.reg .b64 	%fd<6>;

	ld.param.u64 	%rd1, [_Z22core_dtstrf_cmp_kernelPdS_S__param_0];
	ld.param.u64 	%rd2, [_Z22core_dtstrf_cmp_kernelPdS_S__param_1];
	ld.param.u64 	%rd3, [_Z22core_dtstrf_cmp_kernelPdS_S__param_2];
	cvta.to.global.u64 	%rd4, %rd2;
	cvta.to.global.u64 	%rd5, %rd1;
	ld.global.f64 	%fd1, [%rd5];
	abs.f64 	%fd2, %fd1;
	ld.global.f64 	%fd3, [%rd4];
	abs.f64 	%fd4, %fd3;
	setp.gt.f64 	%p1, %fd2, %fd4;
	selp.f64 	%fd5, 0d3FF0000000000000, 0d0000000000000000, %p1;
	cvta.to.global.u64 	%rd6, %rd3;
	st.global.f64 	[%rd6], %fd5;
	ret;

}
	// .globl	_Z42core_dtstrf_cmp_zzero_and_get_alpha_kernelPdS_dS_
.visible .entry _Z42core_dtstrf_cmp_zzero_and_get_alpha_kernelPdS_dS_(
	.param .u64 .ptr .align 1 _Z42core_dtstrf_cmp_zzero_and_get_alpha_kernelPdS_dS__param_0,
	.param .u64 .ptr .align 1 _Z42core_dtstrf_cmp_zzero_and_get_alpha_kernelPdS_dS__param_1,
	.param .f64 _Z42core_dtstrf_cmp_zzero_and_get_alpha_kernelPdS_dS__param_2,
	.param .u64 .ptr .align 1 _Z42core_dtstrf_cmp_zzero_and_get_alpha_kernelPdS_dS__param_3
)
{
	.reg .pred 	%p<3>;
	.reg .b64 	%rd<7>;
	.reg .b64 	%fd<12>;

	ld.param.u64 	%rd3, [_Z42core_dtstrf_cmp_zzero_and_get_alpha_kernelPdS_dS__param_0];
	ld.param.u64 	%rd4, [_Z42core_dtstrf_cmp_zzero_and_get_alpha_kernelPdS_dS__param_1];
	ld.param.f64 	%fd2, [_Z42core_dtstrf_cmp_zzero_and_get_alpha_kernelPdS_dS__param_2];
	ld.param.u64 	%rd2, [_Z42core_dtstrf_cmp_zzero_and_get_alpha_kernelPdS_dS__param_3];
	cvta.to.global.u64 	%rd1, %rd4;
	cvta.to.global.u64 	%rd5, %rd3;
	ld.global.f64 	%fd3, [%rd5];
	abs.f64 	%fd4, %fd3;
	setp.neu.f64 	%p1, %fd4, %fd2;
	@%p1 bra 	$L__BB1_2;
	ld.global.f64 	%fd6, [%rd1];
	abs.f64 	%fd7, %fd6;
	setp.eq.f64 	%p2, %fd7, %fd2;
	mov.f64 	%fd11, 0d3FF0000000000000;
	@%p2 bra 	$L__BB1_3;
$L__BB1_2:
	mov.f64 	%fd11, 0d0000000000000000;
$L__BB1_3:
	cvta.to.global.u64 	%rd6, %rd2;
	st.global.f64 	[%rd6], %fd11;
	ld.global.f64 	%fd9, [%rd1];
	rcp.rn.f64 	%fd10, %fd9;
	st.global.f64 	[%rd6+8], %fd10;
	ret;

}
	// .globl	_Z27core_dtstrf_set_zero_kernelPdiiiid
.visible .entry _Z27core_dtstrf_set_zero_kernelPdiiiid(
	.param .u64 .ptr .align 1 _Z27core_dtstrf_set_zero_kernelPdiiiid_param_0,
	.param .u32 _Z27core_dtstrf_set_zero_kernelPdiiiid_param_1,
	.param .u32 _Z27core_dtstrf_set_zero_kernelPdiiiid_param_2,
	.param .u32 _Z27core_dtstrf_set_zero_kernelPdiiiid_param_3,
	.param .u32 _Z27core_dtstrf_set_zero_kernelPdiiiid_param_4,
	.param .f64 _Z27core_dtstrf_set_zero_kernelPdiiiid_param_5
)
{
	.reg .pred 	%p<2>;
	.reg .b32 	%r<11>;
	.reg .b64 	%rd<5>;
	.reg .b64 	%fd<2>;

	ld.param.u64 	%rd1, [_Z27core_dtstrf_set_zero_kernelPdiiiid_param_0];
	ld.param.u32 	%r2, [_Z27core_dtstrf_set_zero_kernelPdiiiid_param_1];
	ld.param.u32 	%r5, [_Z27core_dtstrf_set_zero_kernelPdiiiid_param_2];
	ld.param.u32 	%r3, [_Z27core_dtstrf_set_zero_kernelPdiiiid_param_3];
	ld.param.u32 	%r4, [_Z27core_dtstrf_set_zero_kernelPdiiiid_param_4];
	ld.param.f64 	%fd1, [_Z27core_dtstrf_set_zero_kernelPdiiiid_param_5];
	mov.u32 	%r6, %ctaid.x;
	shl.b32 	%r7, %r6, 6;
	mov.u32 	%r8, %tid.x;
	add.s32 	%r1, %r7, %r8;
	setp.ge.s32 	%p1, %r1, %r5;
	@%p1 bra 	$L__BB2_2;
	cvta.to.global.u64 	%rd2, %rd1;
	add.s32 	%r9, %r3, %r1;
	mad.lo.s32 	%r10, %r9, %r2, %r4;
	mul.wide.s32 	%rd3, %r10, 8;
	add.s64 	%rd4, %rd2, %rd3;
	st.global.f64 	[%rd4], %fd1;
$L__BB2_2:
	ret;

}


// ===== COMPILED SASS (sm_100) =====

	.target	sm_100

	.elftype	@"ET_EXEC"


//--------------------- .note.nv.tkinfo           --------------------------
	.section	.note.nv.tkinfo,"",@"SHT_NOTE"
	.sectionflags	@"SHF_NOTE_NV_TKINFO"
	.tkinfo
        /*0018*/ 	.word	0x00000002
        /*0030*/ 	.string	""
        /*0030*/ 	.string	"ptxas"
        /*0030*/ 	.string	"Cuda compilation tools, release 13.0, V13.0.88"
        /*0030*/ 	.string	"Build cuda_13.0.r13.0/compiler.36424714_0"
        /*0030*/ 	.string	"-arch sm_100 -m 64 "



//--------------------- .note.nv.cuinfo           --------------------------
	.section	.note.nv.cuinfo,"",@"SHT_NOTE"
	.sectionflags	@"SHF_NOTE_NV_CUINFO"
        /*0018*/ 	.short	0x0002
        /*001a*/ 	.short	0x0064
        /*001c*/ 	.short	0x0082
	.zero		2


//--------------------- .nv.info                  --------------------------
	.section	.nv.info,"",@"SHT_CUDA_INFO"
	.align	4


	//----- nvinfo : EIATTR_REGCOUNT
	.align		4
        /*0000*/ 	.byte	0x04, 0x2f
        /*0002*/ 	.short	(.L_1 - .L_0)
	.align		4
.L_0:
        /*0004*/ 	.word	index@(_Z22core_dtstrf_cmp_kernelPdS_S_)
        /*0008*/ 	.word	0x0000000c


	//----- nvinfo : EIATTR_FRAME_SIZE
	.align		4
.L_1:
        /*000c*/ 	.byte	0x04, 0x11
        /*000e*/ 	.short	(.L_3 - .L_2)
	.align		4
.L_2:
        /*0010*/ 	.word	index@(_Z22core_dtstrf_cmp_kernelPdS_S_)
        /*0014*/ 	.word	0x00000000


	//----- nvinfo : EIATTR_REGCOUNT
	.align		4
.L_3:
        /*0018*/ 	.byte	0x04, 0x2f
        /*001a*/ 	.short	(.L_5 - .L_4)
	.align		4
.L_4:
        /*001c*/ 	.word	index@(_Z42core_dtstrf_cmp_zzero_and_get_alpha_kernelPdS_dS_)
        /*0020*/ 	.word	0x00000010


	//----- nvinfo : EIATTR_FRAME_SIZE
	.align		4
.L_5:
        /*0024*/ 	.byte	0x04, 0x11
        /*0026*/ 	.short	(.L_7 - .L_6)
	.align		4
.L_6:
        /*0028*/ 	.word	index@($__internal_0_$__cuda_sm20_dblrcp_rn_slowpath_v3)
        /*002c*/ 	.word	0x00000000


	//----- nvinfo : EIATTR_FRAME_SIZE
	.align		4
.L_7:
        /*0030*/ 	.byte	0x04, 0x11
        /*0032*/ 	.short	(.L_9 - .L_8)
	.align		4
.L_8:
        /*0034*/ 	.word	index@(_Z42core_dtstrf_cmp_zzero_and_get_alpha_kernelPdS_dS_)
        /*0038*/ 	.word	0x00000000


	//----- nvinfo : EIATTR_REGCOUNT
	.align		4
.L_9:
        /*003c*/ 	.byte	0x04, 0x2f
        /*003e*/ 	.short	(.L_11 - .L_10)
	.align		4
.L_10:
        /*0040*/ 	.word	index@(_Z27core_dtstrf_set_zero_kernelPdiiiid)
        /*0044*/ 	.word	0x0000000a


	//----- nvinfo : EIATTR_FRAME_SIZE
	.align		4
.L_11:
        /*0048*/ 	.byte	0x04, 0x11
        /*004a*/ 	.short	(.L_13 - .L_12)
	.align		4
.L_12:
        /*004c*/ 	.word	index@(_Z27core_dtstrf_set_zero_kernelPdiiiid)
        /*0050*/ 	.word	0x00000000


	//----- nvinfo : EIATTR_MIN_STACK_SIZE
	.align		4
.L_13:
        /*0054*/ 	.byte	0x04, 0x12
        /*0056*/ 	.short	(.L_15 - .L_14)
	.align		4
.L_14:
        /*0058*/ 	.word	index@(_Z27core_dtstrf_set_zero_kernelPdiiiid)
        /*005c*/ 	.word	0x00000000


	//----- nvinfo : EIATTR_MIN_STACK_SIZE
	.align		4
.L_15:
        /*0060*/ 	.byte	0x04, 0x12
        /*0062*/ 	.short	(.L_17 - .L_16)
	.align		4
.L_16:
        /*0064*/ 	.word	index@(_Z42core_dtstrf_cmp_zzero_and_get_alpha_kernelPdS_dS_)
        /*0068*/ 	.word	0x00000000


	//----- nvinfo : EIATTR_MIN_STACK_SIZE
	.align		4
.L_17:
        /*006c*/ 	.byte	0x04, 0x12
        /*006e*/ 	.short	(.L_19 - .L_18)
	.align		4
.L_18:
        /*0070*/ 	.word	index@(_Z22core_dtstrf_cmp_kernelPdS_S_)
        /*0074*/ 	.word	0x00000000
.L_19:


//--------------------- .nv.compat                --------------------------
	.section	.nv.compat,"",@"SHT_CUDA_COMPAT_INFO"
	.align	4
        /*0000*/ 	.byte	0x02, 0x09, 0x00, 0x00, 0x02, 0x02, 0x01, 0x00, 0x02, 0x05, 0x05, 0x00, 0x03, 0x07, 0x01, 0x01
        /*0010*/ 	.byte	0x02, 0x03, 0x00, 0x00, 0x02, 0x06, 0x01, 0x00, 0x04, 0x0b, 0x08, 0x00, 0x01, 0x00, 0x00, 0x00
        /*0020*/ 	.byte	0x00, 0x00, 0x00, 0x00


//--------------------- .nv.info._Z27core_dtstrf_set_zero_kernelPdiiiid --------------------------
	.section	.nv.info._Z27core_dtstrf_set_zero_kernelPdiiiid,"",@"SHT_CUDA_INFO"
	.sectionflags	@""
	.align	4


	//----- nvinfo : EIATTR_CUDA_API_VERSION
	.align		4
        /*0000*/ 	.byte	0x04, 0x37
        /*0002*/ 	.short	(.L_21 - .L_20)
.L_20:
        /*0004*/ 	.word	0x00000082


	//----- nvinfo : EIATTR_KPARAM_INFO
	.align		4
.L_21:
        /*0008*/ 	.byte	0x04, 0x17
        /*000a*/ 	.short	(.L_23 - .L_22)
.L_22:
        /*000c*/ 	.word	0x00000000
        /*0010*/ 	.short	0x0005
        /*0012*/ 	.short	0x0018
        /*0014*/ 	.byte	0x00, 0xf0, 0x21, 0x00


	//----- nvinfo : EIATTR_KPARAM_INFO
	.align		4
.L_23:
        /*0018*/ 	.byte	0x04, 0x17
        /*001a*/ 	.short	(.L_25 - .L_24)
.L_24:
        /*001c*/ 	.word	0x00000000
        /*0020*/ 	.short	0x0004
        /*0022*/ 	.short	0x0014
        /*0024*/ 	.byte	0x00, 0xf0, 0x11, 0x00


	//----- nvinfo : EIATTR_KPARAM_INFO
	.align		4
.L_25:
        /*0028*/ 	.byte	0x04, 0x17
        /*002a*/ 	.short	(.L_27 - .L_26)
.L_26:
        /*002c*/ 	.word	0x00000000
        /*0030*/ 	.short	0x0003
        /*0032*/ 	.short	0x0010
        /*0034*/ 	.byte	0x00, 0xf0, 0x11, 0x00


	//----- nvinfo : EIATTR_KPARAM_INFO
	.align		4
.L_27:
        /*0038*/ 	.byte	0x04, 0x17
        /*003a*/ 	.short	(.L_29 - .L_28)
.L_28:
        /*003c*/ 	.word	0x00000000
        /*0040*/ 	.short	0x0002
        /*0042*/ 	.short	0x000c
        /*0044*/ 	.byte	0x00, 0xf0, 0x11, 0x00


	//----- nvinfo : EIATTR_KPARAM_INFO
	.align		4
.L_29:
        /*0048*/ 	.byte	0x04, 0x17
        /*004a*/ 	.short	(.L_31 - .L_30)
.L_30:
        /*004c*/ 	.word	0x00000000
        /*0050*/ 	.short	0x0001
        /*0052*/ 	.short	0x0008
        /*0054*/ 	.byte	0x00, 0xf0, 0x11, 0x00


	//----- nvinfo : EIATTR_KPARAM_INFO
	.align		4
.L_31:
        /*0058*/ 	.byte	0x04, 0x17
        /*005a*/ 	.short	(.L_33 - .L_32)
.L_32:
        /*005c*/ 	.word	0x00000000
        /*0060*/ 	.short	0x0000
        /*0062*/ 	.short	0x0000
        /*0064*/ 	.byte	0x00, 0xf5, 0x21, 0x00


	//----- nvinfo : EIATTR_SPARSE_MMA_MASK
	.align		4
.L_33:
        /*0068*/ 	.byte	0x03, 0x50
        /*006a*/ 	.short	0x0000


	//----- nvinfo : EIATTR_MAXREG_COUNT
	.align		4
        /*006c*/ 	.byte	0x03, 0x1b
        /*006e*/ 	.short	0x00ff


	//----- nvinfo : EIATTR_MERCURY_ISA_VERSION
	.align		4
        /*0070*/ 	.byte	0x03, 0x5f
        /*0072*/ 	.short	0x0101


	//----- nvinfo : EIATTR_VRC_CTA_INIT_COUNT
	.align		4
        /*0074*/ 	.byte	0x02, 0x4a
	.zero		1
	.zero		1


	//----- nvinfo : EIATTR_EXIT_INSTR_OFFSETS
	.align		4
        /*0078*/ 	.byte	0x04, 0x1c
        /*007a*/ 	.short	(.L_35 - .L_34)


	//   ....[0]....
.L_34:
        /*007c*/ 	.word	0x00000060


	//   ....[1]....
        /*0080*/ 	.word	0x00000100


	//----- nvinfo : EIATTR_CBANK_PARAM_SIZE
	.align		4
.L_35:
        /*0084*/ 	.byte	0x03, 0x19
        /*0086*/ 	.short	0x0020


	//----- nvinfo : EIATTR_PARAM_CBANK
	.align		4
        /*0088*/ 	.byte	0x04, 0x0a
        /*008a*/ 	.short	(.L_37 - .L_36)
	.align		4
.L_36:
        /*008c*/ 	.word	index@(.nv.constant0._Z27core_dtstrf_set_zero_kernelPdiiiid)
        /*0090*/ 	.short	0x0380
        /*0092*/ 	.short	0x0020


	//----- nvinfo : EIATTR_SW_WAR
	.align		4
.L_37:
        /*0094*/ 	.byte	0x04, 0x36
        /*0096*/ 	.short	(.L_39 - .L_38)
.L_38:
        /*0098*/ 	.word	0x00000008
.L_39:


//--------------------- .nv.info._Z42core_dtstrf_cmp_zzero_and_get_alpha_kernelPdS_dS_ --------------------------
	.section	.nv.info._Z42core_dtstrf_cmp_zzero_and_get_alpha_kernelPdS_dS_,"",@"SHT_CUDA_INFO"
	.sectionflags	@""
	.align	4


	//----- nvinfo : EIATTR_CUDA_API_VERSION
	.align		4
        /*0000*/ 	.byte	0x04, 0x37
        /*0002*/ 	.short	(.L_41 - .L_40)
.L_40:
        /*0004*/ 	.word	0x00000082


	//----- nvinfo : EIATTR_KPARAM_INFO
	.align		4
.L_41:
        /*0008*/ 	.byte	0x04, 0x17
        /*000a*/ 	.short	(.L_43 - .L_42)
.L_42:
        /*000c*/ 	.word	0x00000000
        /*0010*/ 	.short	0x0003
        /*0012*/ 	.short	0x0018
        /*0014*/ 	.byte	0x00, 0xf5, 0x21, 0x00


	//----- nvinfo : EIATTR_KPARAM_INFO
	.align		4
.L_43:
        /*0018*/ 	.byte	0x04, 0x17
        /*001a*/ 	.short	(.L_45 - .L_44)
.L_44:
        /*001c*/ 	.word	0x00000000
        /*0020*/ 	.short	0x0002
        /*0022*/ 	.short	0x0010
        /*0024*/ 	.byte	0x00, 0xf0, 0x21, 0x00


	//----- nvinfo : EIATTR_KPARAM_INFO
	.align		4
.L_45:
        /*0028*/ 	.byte	0x04, 0x17
        /*002a*/ 	.short	(.L_47 - .L_46)
.L_46:
        /*002c*/ 	.word	0x00000000
        /*0030*/ 	.short	0x0001
        /*0032*/ 	.short	0x0008
        /*0034*/ 	.byte	0x00, 0xf5, 0x21, 0x00


	//----- nvinfo : EIATTR_KPARAM_INFO
	.align		4
.L_47:
        /*0038*/ 	.byte	0x04, 0x17
        /*003a*/ 	.short	(.L_49 - .L_48)
.L_48:
        /*003c*/ 	.word	0x00000000
        /*0040*/ 	.short	0x0000
        /*0042*/ 	.short	0x0000
        /*0044*/ 	.byte	0x00, 0xf5, 0x21, 0x00


	//----- nvinfo : EIATTR_SPARSE_MMA_MASK
	.align		4
.L_49:
        /*0048*/ 	.byte	0x03, 0x50
        /*004a*/ 	.short	0x0000


	//----- nvinfo : EIATTR_MAXREG_COUNT
	.align		4
        /*004c*/ 	.byte	0x03, 0x1b
        /*004e*/ 	.short	0x00ff


	//----- nvinfo : EIATTR_MERCURY_ISA_VERSION
	.align		4
        /*0050*/ 	.byte	0x03, 0x5f
        /*0052*/ 	.short	0x0101


	//----- nvinfo : EIATTR_VRC_CTA_INIT_COUNT
	.align		4
        /*0054*/ 	.byte	0x02, 0x4a
	.zero		1
	.zero		1


	//----- nvinfo : EIATTR_EXIT_INSTR_OFFSETS
	.align		4
        /*0058*/ 	.byte	0x04, 0x1c
        /*005a*/ 	.short	(.L_51 - .L_50)


	//   ....[0]....
.L_50:
        /*005c*/ 	.word	0x00000210


	//----- nvinfo : EIATTR_CRS_STACK_SIZE
	.align		4
.L_51:
        /*0060*/ 	.byte	0x04, 0x1e
        /*0062*/ 	.short	(.L_53 - .L_52)
.L_52:
        /*0064*/ 	.word	0x00000000


	//----- nvinfo : EIATTR_CBANK_PARAM_SIZE
	.align		4
.L_53:
        /*0068*/ 	.byte	0x03, 0x19
        /*006a*/ 	.short	0x0020


	//----- nvinfo : EIATTR_PARAM_CBANK
	.align		4
        /*006c*/ 	.byte	0x04, 0x0a
        /*006e*/ 	.short	(.L_55 - .L_54)
	.align		4
.L_54:
        /*0070*/ 	.word	index@(.nv.constant0._Z42core_dtstrf_cmp_zzero_and_get_alpha_kernelPdS_dS_)
        /*0074*/ 	.short	0x0380
        /*0076*/ 	.short	0x0020


	//----- nvinfo : EIATTR_SW_WAR
	.align		4
.L_55:
        /*0078*/ 	.byte	0x04, 0x36
        /*007a*/ 	.short	(.L_57 - .L_56)
.L_56:
        /*007c*/ 	.word	0x00000008
.L_57:


//--------------------- .nv.info._Z22core_dtstrf_cmp_kernelPdS_S_ --------------------------
	.section	.nv.info._Z22core_dtstrf_cmp_kernelPdS_S_,"",@"SHT_CUDA_INFO"
	.sectionflags	@""
	.align	4


	//----- nvinfo : EIATTR_CUDA_API_VERSION
	.align		4
        /*0000*/ 	.byte	0x04, 0x37
        /*0002*/ 	.short	(.L_59 - .L_58)
.L_58:
        /*0004*/ 	.word	0x00000082


	//----- nvinfo : EIATTR_KPARAM_INFO
	.align		4
.L_59:
        /*0008*/ 	.byte	0x04, 0x17
        /*000a*/ 	.short	(.L_61 - .L_60)
.L_60:
        /*000c*/ 	.word	0x00000000
        /*0010*/ 	.short	0x0002
        /*0012*/ 	.short	0x0010
        /*0014*/ 	.byte	0x00, 0xf5, 0x21, 0x00


	//----- nvinfo : EIATTR_KPARAM_INFO
	.align		4
.L_61:
        /*0018*/ 	.byte	0x04, 0x17
        /*001a*/ 	.short	(.L_63 - .L_62)
.L_62:
        /*001c*/ 	.word	0x00000000
        /*0020*/ 	.short	0x0001
        /*0022*/ 	.short	0x0008
        /*0024*/ 	.byte	0x00, 0xf5, 0x21, 0x00


	//----- nvinfo : EIATTR_KPARAM_INFO
	.align		4
.L_63:
        /*0028*/ 	.byte	0x04, 0x17
        /*002a*/ 	.short	(.L_65 - .L_64)
.L_64:
        /*002c*/ 	.word	0x00000000
        /*0030*/ 	.short	0x0000
        /*0032*/ 	.short	0x0000
        /*0034*/ 	.byte	0x00, 0xf5, 0x21, 0x00


	//----- nvinfo : EIATTR_SPARSE_MMA_MASK
	.align		4
.L_65:
        /*0038*/ 	.byte	0x03, 0x50
        /*003a*/ 	.short	0x0000


	//----- nvinfo : EIATTR_MAXREG_COUNT
	.align		4
        /*003c*/ 	.byte	0x03, 0x1b
        /*003e*/ 	.short	0x00ff


	//----- nvinfo : EIATTR_MERCURY_ISA_VERSION
	.align		4
        /*0040*/ 	.byte	0x03, 0x5f
        /*0042*/ 	.short	0x0101


	//----- nvinfo : EIATTR_VRC_CTA_INIT_COUNT
	.align		4
        /*0044*/ 	.byte	0x02, 0x4a
	.zero		1
	.zero		1


	//----- nvinfo : EIATTR_EXIT_INSTR_OFFSETS
	.align		4
        /*0048*/ 	.byte	0x04, 0x1c
        /*004a*/ 	.short	(.L_67 - .L_66)


	//   ....[0]....
.L_66:
        /*004c*/ 	.word	0x000000b0


	//----- nvinfo : EIATTR_CBANK_PARAM_SIZE
	.align		4
.L_67:
        /*0050*/ 	.byte	0x03, 0x19
        /*0052*/ 	.short	0x0018


	//----- nvinfo : EIATTR_PARAM_CBANK
	.align		4
        /*0054*/ 	.byte	0x04, 0x0a
        /*0056*/ 	.short	(.L_69 - .L_68)
	.align		4
.L_68:
        /*0058*/ 	.word	index@(.nv.constant0._Z22core_dtstrf_cmp_kernelPdS_S_)
        /*005c*/ 	.short	0x0380
        /*005e*/ 	.short	0x0018


	//----- nvinfo : EIATTR_SW_WAR
	.align		4
.L_69:
        /*0060*/ 	.byte	0x04, 0x36
        /*0062*/ 	.short	(.L_71 - .L_70)
.L_70:
        /*0064*/ 	.word	0x00000008
.L_71:


//--------------------- .nv.callgraph             --------------------------
	.section	.nv.callgraph,"",@"SHT_CUDA_CALLGRAPH"
	.align	4
	.sectionentsize	8
	.align		4
        /*0000*/ 	.word	0x00000000
	.align		4
        /*0004*/ 	.word	0xffffffff
	.align		4
        /*0008*/ 	.word	0x00000000
	.align		4
        /*000c*/ 	.word	0xfffffffe
	.align		4
        /*0010*/ 	.word	0x00000000
	.align		4
        /*0014*/ 	.word	0xfffffffd
	.align		4
        /*0018*/ 	.word	0x00000000
	.align		4
        /*001c*/ 	.word	0xfffffffc


//--------------------- .text._Z27core_dtstrf_set_zero_kernelPdiiiid --------------------------
	.section	.text._Z27core_dtstrf_set_zero_kernelPdiiiid,"ax",@progbits
	.align	128
        .global         _Z27core_dtstrf_set_zero_kernelPdiiiid
        .type           _Z27core_dtstrf_set_zero_kernelPdiiiid,@function
        .size           _Z27core_dtstrf_set_zero_kernelPdiiiid,(.L_x_10 - _Z27core_dtstrf_set_zero_kernelPdiiiid)
        .other          _Z27core_dtstrf_set_zero_kernelPdiiiid,@"STO_CUDA_ENTRY STV_DEFAULT"
_Z27core_dtstrf_set_zero_kernelPdiiiid:
.text._Z27core_dtstrf_set_zero_kernelPdiiiid:
[----:B------:R-:W-:Y:S01]  /*0000*/  LDC R1, c[0x0][0x37c] ;  /* 0x0000df00ff017b82 */ /* 0x000fe20000000800 */
[----:B------:R-:W0:Y:S01]  /*0010*/  S2R R0, SR_CTAID.X ;  /* 0x0000000000007919 */ /* 0x000e220000002500 */
[----:B------:R-:W1:Y:S01]  /*0020*/  LDCU UR4, c[0x0][0x38c] ;  /* 0x00007180ff0477ac */ /* 0x000e620008000800 */
[----:B------:R-:W0:Y:S02]  /*0030*/  S2R R3, SR_TID.X ;  /* 0x0000000000037919 */ /* 0x000e240000002100 */
[----:B0-----:R-:W-:-:S04]  /*0040*/  LEA R0, R0, R3, 0x6 ;  /* 0x0000000300007211 */ /* 0x001fc800078e30ff */
[----:B-1----:R-:W-:-:S13]  /*0050*/  ISETP.GE.AND P0, PT, R0, UR4, PT ;  /* 0x0000000400007c0c */ /* 0x002fda000bf06270 */
[----:B------:R-:W-:Y:S05]  /*0060*/  @P0 EXIT ;  /* 0x000000000000094d */ /* 0x000fea0003800000 */
[----:B------:R-:W0:Y:S01]  /*0070*/  LDC R7, c[0x0][0x388] ;  /* 0x0000e200ff077b82 */ /* 0x000e220000000800 */
[----:B------:R-:W1:Y:S01]  /*0080*/  LDCU.64 UR6, c[0x0][0x390] ;  /* 0x00007200ff0677ac */ /* 0x000e620008000a00 */
[----:B------:R-:W2:Y:S06]  /*0090*/  LDCU.64 UR4, c[0x0][0x358] ;  /* 0x00006b00ff0477ac */ /* 0x000eac0008000a00 */
[----:B------:R-:W3:Y:S08]  /*00a0*/  LDC.64 R2, c[0x0][0x380] ;  /* 0x0000e000ff027b82 */ /* 0x000ef00000000a00 */
[----:B------:R-:W2:Y:S01]  /*00b0*/  LDC.64 R4, c[0x0][0x398] ;  /* 0x0000e600ff047b82 */ /* 0x000ea20000000a00 */
[----:B-1----:R-:W-:-:S05]  /*00c0*/  IADD3 R0, PT, PT, R0, UR6, RZ ;  /* 0x0000000600007c10 */ /* 0x002fca000fffe0ff */
[----:B0-----:R-:W-:-:S04]  /*00d0*/  IMAD R7, R0, R7, UR7 ;  /* 0x0000000700077e24 */ /* 0x001fc8000f8e0207 */
[----:B---3--:R-:W-:-:S05]  /*00e0*/  IMAD.WIDE R2, R7, 0x8, R2 ;  /* 0x0000000807027825 */ /* 0x008fca00078e0202 */
[----:B--2---:R-:W-:Y:S01]  /*00f0*/  STG.E.64 desc[UR4][R2.64], R4 ;  /* 0x0000000402007986 */ /* 0x004fe2000c101b04 */
[----:B------:R-:W-:Y:S05]  /*0100*/  EXIT ;  /* 0x000000000000794d */ /* 0x000fea0003800000 */
.L_x_0:
[----:B------:R-:W-:-:S00]  /*0110*/  BRA `(.L_x_0) ;  /* 0xfffffffc00fc7947 */ /* 0x000fc0000383ffff */
[----:B------:R-:W-:-:S00]  /*0120*/  NOP ;  /* 0x0000000000007918 */ /* 0x000fc00000000000 */
        /* <DEDUP_REMOVED lines=13> */
.L_x_10:


//--------------------- .text._Z42core_dtstrf_cmp_zzero_and_get_alpha_kernelPdS_dS_ --------------------------
	.section	.text._Z42core_dtstrf_cmp_zzero_and_get_alpha_kernelPdS_dS_,"ax",@progbits
	.align	128
        .global         _Z42core_dtstrf_cmp_zzero_and_get_alpha_kernelPdS_dS_
        .type           _Z42core_dtstrf_cmp_zzero_and_get_alpha_kernelPdS_dS_,@function
        .size           _Z42core_dtstrf_cmp_zzero_and_get_alpha_kernelPdS_dS_,(.L_x_9 - _Z42core_dtstrf_cmp_zzero_and_get_alpha_kernelPdS_dS_)
        .other          _Z42core_dtstrf_cmp_zzero_and_get_alpha_kernelPdS_dS_,@"STO_CUDA_ENTRY STV_DEFAULT"
_Z42core_dtstrf_cmp_zzero_and_get_alpha_kernelPdS_dS_:
.text._Z42core_dtstrf_cmp_zzero_and_get_alpha_kernelPdS_dS_:
[----:B------:R-:W-:Y:S08]  /*0000*/  LDC R1, c[0x0][0x37c] ;  /* 0x0000df00ff017b82 */ /* 0x000ff00000000800 */
[----:B------:R-:W0:Y:S01]  /*0010*/  LDC.64 R2, c[0x0][0x380] ;  /* 0x0000e000ff027b82 */ /* 0x000e220000000a00 */
[----:B------:R-:W0:Y:S01]  /*0020*/  LDCU.64 UR4, c[0x0][0x358] ;  /* 0x00006b00ff0477ac */ /* 0x000e220008000a00 */
[----:B------:R-:W1:Y:S01]  /*0030*/  LDCU.64 UR6, c[0x0][0x390] ;  /* 0x00007200ff0677ac */ /* 0x000e620008000a00 */
[----:B0-----:R-:W1:Y:S02]  /*0040*/  LDG.E.64 R2, desc[UR4][R2.64] ;  /* 0x0000000402027981 */ /* 0x001e64000c1e1b00 */
[----:B-1----:R-:W-:-:S14]  /*0050*/  DSETP.NEU.AND P0, PT, |R2|, UR6, PT ;  /* 0x0000000602007e2a */ /* 0x002fdc000bf0d200 */
[----:B------:R-:W-:Y:S05]  /*0060*/  @P0 BRA `(.L_x_1) ;  /* 0x0000000000180947 */ /* 0x000fea0003800000 */
[----:B------:R-:W0:Y:S02]  /*0070*/  LDC.64 R2, c[0x0][0x388] ;  /* 0x0000e200ff027b82 */ /* 0x000e240000000a00 */
[----:B0-----:R-:W2:Y:S01]  /*0080*/  LDG.E.64 R2, desc[UR4][R2.64] ;  /* 0x0000000402027981 */ /* 0x001ea2000c1e1b00 */
[----:B------:R-:W-:Y:S02]  /*0090*/  IMAD.MOV.U32 R4, RZ, RZ, 0x0 ;  /* 0x00000000ff047424 */ /* 0x000fe400078e00ff */
[----:B------:R-:W-:Y:S01]  /*00a0*/  IMAD.MOV.U32 R5, RZ, RZ, 0x3ff00000 ;  /* 0x3ff00000ff057424 */ /* 0x000fe200078e00ff */
[----:B--2---:R-:W-:-:S14]  /*00b0*/  DSETP.NEU.AND P0, PT, |R2|, UR6, PT ;  /* 0x0000000602007e2a */ /* 0x004fdc000bf0d200 */
[----:B------:R-:W-:Y:S05]  /*00c0*/  @!P0 BRA `(.L_x_2) ;  /* 0x0000000000048947 */ /* 0x000fea0003800000 */
.L_x_1:
[----:B------:R-:W-:-:S07]  /*00d0*/  CS2R R4, SRZ ;  /* 0x0000000000047805 */ /* 0x000fce000001ff00 */
.L_x_2:
[----:B------:R-:W0:Y:S08]  /*00e0*/  LDC.64 R2, c[0x0][0x398] ;  /* 0x0000e600ff027b82 */ /* 0x000e300000000a00 */
[----:B------:R-:W1:Y:S01]  /*00f0*/  LDC.64 R6, c[0x0][0x388] ;  /* 0x0000e200ff067b82 */ /* 0x000e620000000a00 */
[----:B0-----:R0:W-:Y:S04]  /*0100*/  STG.E.64 desc[UR4][R2.64], R4 ;  /* 0x0000000402007986 */ /* 0x0011e8000c101b04 */
[----:B-1----:R-:W2:Y:S02]  /*0110*/  LDG.E.64 R6, desc[UR4][R6.64] ;  /* 0x0000000406067981 */ /* 0x002ea4000c1e1b00 */
[----:B--2---:R-:W1:Y:S01]  /*0120*/  MUFU.RCP64H R9, R7 ;  /* 0x0000000700097308 */ /* 0x004e620000001800 */
[----:B------:R-:W-:-:S05]  /*0130*/  VIADD R8, R7, 0x300402 ;  /* 0x0030040207087836 */ /* 0x000fca0000000000 */
[----:B------:R-:W-:Y:S01]  /*0140*/  FSETP.GEU.AND P0, PT, |R8|, 5.8789094863358348022e-39, PT ;  /* 0x004004020800780b */ /* 0x000fe20003f0e200 */
[----:B-1----:R-:W-:-:S08]  /*0150*/  DFMA R10, -R6, R8, 1 ;  /* 0x3ff00000060a742b */ /* 0x002fd00000000108 */
[----:B------:R-:W-:-:S08]  /*0160*/  DFMA R10, R10, R10, R10 ;  /* 0x0000000a0a0a722b */ /* 0x000fd0000000000a */
[----:B------:R-:W-:-:S08]  /*0170*/  DFMA R10, R8, R10, R8 ;  /* 0x0000000a080a722b */ /* 0x000fd00000000008 */
[----:B------:R-:W-:-:S08]  /*0180*/  DFMA R12, -R6, R10, 1 ;  /* 0x3ff00000060c742b */ /* 0x000fd0000000010a */
[----:B------:R-:W-:Y:S01]  /*0190*/  DFMA R10, R10, R12, R10 ;  /* 0x0000000c0a0a722b */ /* 0x000fe2000000000a */
[----:B0-----:R-:W-:Y:S10]  /*01a0*/  @P0 BRA `(.L_x_3) ;  /* 0x0000000000100947 */ /* 0x001ff40003800000 */
[----:B------:R-:W-:-:S04]  /*01b0*/  LOP3.LUT R0, R7, 0x7fffffff, RZ, 0xc0, !PT ;  /* 0x7fffffff07007812 */ /* 0x000fc800078ec0ff */
[----:B------:R-:W-:Y:S02]  /*01c0*/  IADD3 R9, PT, PT, R0, -0x100000, RZ ;  /* 0xfff0000000097810 */ /* 0x000fe40007ffe0ff */
[----:B------:R-:W-:-:S07]  /*01d0*/  MOV R0, 0x1f0 ;  /* 0x000001f000007802 */ /* 0x000fce0000000f00 */
[----:B------:R-:W-:Y:S05]  /*01e0*/  CALL.REL.NOINC `($__internal_0_$__cuda_sm20_dblrcp_rn_slowpath_v3) ;  /* 0x00000000000c7944 */ /* 0x000fea0003c00000 */
.L_x_3:
[----:B------:R-:W0:Y:S02]  /*01f0*/  LDC.64 R2, c[0x0][0x398] ;  /* 0x0000e600ff027b82 */ /* 0x000e240000000a00 */
[----:B0-----:R-:W-:Y:S01]  /*0200*/  STG.E.64 desc[UR4][R2.64+0x8], R10 ;  /* 0x0000080a02007986 */ /* 0x001fe2000c101b04 */
[----:B------:R-:W-:Y:S05]  /*0210*/  EXIT ;  /* 0x000000000000794d */ /* 0x000fea0003800000 */
        .weak           $__internal_0_$__cuda_sm20_dblrcp_rn_slowpath_v3
        .type           $__internal_0_$__cuda_sm20_dblrcp_rn_slowpath_v3,@function
        .size           $__internal_0_$__cuda_sm20_dblrcp_rn_slowpath_v3,(.L_x_9 - $__internal_0_$__cuda_sm20_dblrcp_rn_slowpath_v3)
$__internal_0_$__cuda_sm20_dblrcp_rn_slowpath_v3:
[----:B------:R-:W-:Y:S02]  /*0220*/  IMAD.MOV.U32 R2, RZ, RZ, R6 ;  /* 0x000000ffff027224 */ /* 0x000fe400078e0006 */
[----:B------:R-:W-:-:S06]  /*0230*/  IMAD.MOV.U32 R3, RZ, RZ, R7 ;  /* 0x000000ffff037224 */ /* 0x000fcc00078e0007 */
[----:B------:R-:W-:-:S14]  /*0240*/  DSETP.GTU.AND P0, PT, |R2|, +INF , PT ;  /* 0x7ff000000200742a */ /* 0x000fdc0003f0c200 */
[----:B------:R-:W-:Y:S05]  /*0250*/  @P0 BRA `(.L_x_4) ;  /* 0x0000000000800947 */ /* 0x000fea0003800000 */
[----:B------:R-:W-:-:S04]  /*0260*/  LOP3.LUT R6, R7, 0x7fffffff, RZ, 0xc0, !PT ;  /* 0x7fffffff07067812 */ /* 0x000fc800078ec0ff */
[----:B------:R-:W-:-:S04]  /*0270*/  IADD3 R4, PT, PT, R6, -0x1, RZ ;  /* 0xffffffff06047810 */ /* 0x000fc80007ffe0ff */
[----:B------:R-:W-:-:S13]  /*0280*/  ISETP.GE.U32.AND P0, PT, R4, 0x7fefffff, PT ;  /* 0x7fefffff0400780c */ /* 0x000fda0003f06070 */
[----:B------:R-:W-:Y:S01]  /*0290*/  @P0 LOP3.LUT R5, R3, 0x7ff00000, RZ, 0x3c, !PT ;  /* 0x7ff0000003050812 */ /* 0x000fe200078e3cff */
[----:B------:R-:W-:Y:S01]  /*02a0*/  @P0 IMAD.MOV.U32 R4, RZ, RZ, RZ ;  /* 0x000000ffff040224 */ /* 0x000fe200078e00ff */
[----:B------:R-:W-:Y:S06]  /*02b0*/  @P0 BRA `(.L_x_5) ;  /* 0x0000000000700947 */ /* 0x000fec0003800000 */
[----:B------:R-:W-:-:S13]  /*02c0*/  ISETP.GE.U32.AND P0, PT, R6, 0x1000001, PT ;  /* 0x010000010600780c */ /* 0x000fda0003f06070 */
[----:B------:R-:W-:Y:S05]  /*02d0*/  @!P0 BRA `(.L_x_6) ;  /* 0x0000000000388947 */ /* 0x000fea0003800000 */
[----:B------:R-:W-:Y:S01]  /*02e0*/  VIADD R5, R3, 0xc0200000 ;  /* 0xc020000003057836 */ /* 0x000fe20000000000 */
[----:B------:R-:W-:Y:S01]  /*02f0*/  MOV R4, R2 ;  /* 0x0000000200047202 */ /* 0x000fe20000000f00 */
[----:B------:R-:W-:Y:S02]  /*0300*/  IMAD.MOV.U32 R6, RZ, RZ, R9 ;  /* 0x000000ffff067224 */ /* 0x000fe400078e0009 */
[----:B------:R-:W0:Y:S04]  /*0310*/  MUFU.RCP64H R7, R5 ;  /* 0x0000000500077308 */ /* 0x000e280000001800 */
[----:B0-----:R-:W-:-:S08]  /*0320*/  DFMA R8, -R4, R6, 1 ;  /* 0x3ff000000408742b */ /* 0x001fd00000000106 */
[----:B------:R-:W-:-:S08]  /*0330*/  DFMA R8, R8, R8, R8 ;  /* 0x000000080808722b */ /* 0x000fd00000000008 */
[----:B------:R-:W-:-:S08]  /*0340*/  DFMA R8, R6, R8, R6 ;  /* 0x000000080608722b */ /* 0x000fd00000000006 */
[----:B------:R-:W-:-:S08]  /*0350*/  DFMA R6, -R4, R8, 1 ;  /* 0x3ff000000406742b */ /* 0x000fd00000000108 */
[----:B------:R-:W-:-:S08]  /*0360*/  DFMA R6, R8, R6, R8 ;  /* 0x000000060806722b */ /* 0x000fd00000000008 */
[----:B------:R-:W-:-:S08]  /*0370*/  DMUL R6, R6, 2.2250738585072013831e-308 ;  /* 0x0010000006067828 */ /* 0x000fd00000000000 */
[----:B------:R-:W-:-:S08]  /*0380*/  DFMA R2, -R2, R6, 1 ;  /* 0x3ff000000202742b */ /* 0x000fd00000000106 */
[----:B------:R-:W-:-:S08]  /*0390*/  DFMA R2, R2, R2, R2 ;  /* 0x000000020202722b */ /* 0x000fd00000000002 */
[----:B------:R-:W-:Y:S01]  /*03a0*/  DFMA R4, R6, R2, R6 ;  /* 0x000000020604722b */ /* 0x000fe20000000006 */
[----:B------:R-:W-:Y:S10]  /*03b0*/  BRA `(.L_x_5) ;  /* 0x0000000000307947 */ /* 0x000ff40003800000 */
.L_x_6:
[----:B------:R-:W-:Y:S01]  /*03c0*/  DMUL R2, R2, 8.11296384146066816958e+31 ;  /* 0x4690000002027828 */ /* 0x000fe20000000000 */
[----:B------:R-:W-:-:S05]  /*03d0*/  IMAD.MOV.U32 R4, RZ, RZ, R9 ;  /* 0x000000ffff047224 */ /* 0x000fca00078e0009 */
[----:B------:R-:W0:Y:S02]  /*03e0*/  MUFU.RCP64H R5, R3 ;  /* 0x0000000300057308 */ /* 0x000e240000001800 */
[----:B0-----:R-:W-:-:S08]  /*03f0*/  DFMA R6, -R2, R4, 1 ;  /* 0x3ff000000206742b */ /* 0x001fd00000000104 */
[----:B------:R-:W-:-:S08]  /*0400*/  DFMA R6, R6, R6, R6 ;  /* 0x000000060606722b */ /* 0x000fd00000000006 */
[----:B------:R-:W-:-:S08]  /*0410*/  DFMA R6, R4, R6, R4 ;  /* 0x000000060406722b */ /* 0x000fd00000000004 */
[----:B------:R-:W-:-:S08]  /*0420*/  DFMA R4, -R2, R6, 1 ;  /* 0x3ff000000204742b */ /* 0x000fd00000000106 */
[----:B------:R-:W-:-:S08]  /*0430*/  DFMA R4, R6, R4, R6 ;  /* 0x000000040604722b */ /* 0x000fd00000000006 */
[----:B------:R-:W-:Y:S01]  /*0440*/  DMUL R4, R4, 8.11296384146066816958e+31 ;  /* 0x4690000004047828 */ /* 0x000fe20000000000 */
[----:B------:R-:W-:Y:S10]  /*0450*/  BRA `(.L_x_5) ;  /* 0x0000000000087947 */ /* 0x000ff40003800000 */
.L_x_4:
[----:B------:R-:W-:Y:S02]  /*0460*/  LOP3.LUT R5, R3, 0x80000, RZ, 0xfc, !PT ;  /* 0x0008000003057812 */ /* 0x000fe400078efcff */
[----:B------:R-:W-:-:S07]  /*0470*/  MOV R4, R2 ;  /* 0x0000000200047202 */ /* 0x000fce0000000f00 */
.L_x_5:
[----:B------:R-:W-:Y:S01]  /*0480*/  MOV R2, R0 ;  /* 0x0000000000027202 */ /* 0x000fe20000000f00 */
[----:B------:R-:W-:Y:S02]  /*0490*/  IMAD.MOV.U32 R3, RZ, RZ, 0x0 ;  /* 0x00000000ff037424 */ /* 0x000fe400078e00ff */
[----:B------:R-:W-:Y:S02]  /*04a0*/  IMAD.MOV.U32 R10, RZ, RZ, R4 ;  /* 0x000000ffff0a7224 */ /* 0x000fe400078e0004 */
[----:B------:R-:W-:Y:S01]  /*04b0*/  IMAD.MOV.U32 R11, RZ, RZ, R5 ;  /* 0x000000ffff0b7224 */ /* 0x000fe200078e0005 */
[----:B------:R-:W-:Y:S06]  /*04c0*/  RET.REL.NODEC R2 `(_Z42core_dtstrf_cmp_zzero_and_get_alpha_kernelPdS_dS_) ;  /* 0xfffffff802cc7950 */ /* 0x000fec0003c3ffff */
.L_x_7:
        /* <DEDUP_REMOVED lines=11> */
.L_x_9:


//--------------------- .text._Z22core_dtstrf_cmp_kernelPdS_S_ --------------------------
	.section	.text._Z22core_dtstrf_cmp_kernelPdS_S_,"ax",@progbits
	.align	128
        .global         _Z22core_dtstrf_cmp_kernelPdS_S_
        .type           _Z22core_dtstrf_cmp_kernelPdS_S_,@function
        .size           _Z22core_dtstrf_cmp_kernelPdS_S_,(.L_x_12 - _Z22core_dtstrf_cmp_kernelPdS_S_)
        .other          _Z22core_dtstrf_cmp_kernelPdS_S_,@"STO_CUDA_ENTRY STV_DEFAULT"
_Z22core_dtstrf_cmp_kernelPdS_S_:
.text._Z22core_dtstrf_cmp_kernelPdS_S_:
[----:B------:R-:W-:Y:S08]  /*0000*/  LDC R1, c[0x0][0x37c] ;  /* 0x0000df00ff017b82 */ /* 0x000ff00000000800 */
[----:B------:R-:W0:Y:S01]  /*0010*/  LDC.64 R2, c[0x0][0x380] ;  /* 0x0000e000ff027b82 */ /* 0x000e220000000a00 */
[----:B------:R-:W0:Y:S07]  /*0020*/  LDCU.64 UR4, c[0x0][0x358] ;  /* 0x00006b00ff0477ac */ /* 0x000e2e0008000a00 */
[----:B------:R-:W1:Y:S01]  /*0030*/  LDC.64 R4, c[0x0][0x388] ;  /* 0x0000e200ff047b82 */ /* 0x000e620000000a00 */
[----:B0-----:R-:W2:Y:S04]  /*0040*/  LDG.E.64 R2, desc[UR4][R2.64] ;  /* 0x0000000402027981 */ /* 0x001ea8000c1e1b00 */
[----:B-1----:R-:W2:Y:S03]  /*0050*/  LDG.E.64 R4, desc[UR4][R4.64] ;  /* 0x0000000404047981 */ /* 0x002ea6000c1e1b00 */
[----:B------:R-:W0:Y:S01]  /*0060*/  LDC.64 R6, c[0x0][0x390] ;  /* 0x0000e400ff067b82 */ /* 0x000e220000000a00 */
[----:B------:R-:W-:Y:S01]  /*0070*/  MOV R8, RZ ;  /* 0x000000ff00087202 */ /* 0x000fe20000000f00 */
[----:B--2---:R-:W-:-:S06]  /*0080*/  DSETP.GT.AND P0, PT, |R2|, |R4|, PT ;  /* 0x400000040200722a */ /* 0x004fcc0003f04200 */
[----:B------:R-:W-:-:S05]  /*0090*/  FSEL R9, RZ, 1.875, !P0 ;  /* 0x3ff00000ff097808 */ /* 0x000fca0004000000 */
[----:B0-----:R-:W-:Y:S01]  /*00a0*/  STG.E.64 desc[UR4][R6.64], R8 ;  /* 0x0000000806007986 */ /* 0x001fe2000c101b04 */
[----:B------:R-:W-:Y:S05]  /*00b0*/  EXIT ;  /* 0x000000000000794d */ /* 0x000fea0003800000 */
.L_x_8:
        /* <DEDUP_REMOVED lines=12> */
.L_x_12:


//--------------------- .nv.shared.reserved.0     --------------------------
	.section	.nv.shared.reserved.0,"aw",@nobits
	.weak		__nv_reservedSMEM_offset_0_alias
	.size		__nv_reservedSMEM_offset_0_alias, 0, 64
	.other		__nv_reservedSMEM_offset_0_alias,@"STO_CUDA_RESERVED_SHARED STV_DEFAULT"
__nv_reservedSMEM_offset_0_alias:
	.zero		0
	.zero		64


//--------------------- .nv.constant0._Z27core_dtstrf_set_zero_kernelPdiiiid --------------------------
	.section	.nv.constant0._Z27core_dtstrf_set_zero_kernelPdiiiid,"a",@progbits
	.sectionflags	@""
	.align	4
.nv.constant0._Z27core_dtstrf_set_zero_kernelPdiiiid:
	.zero		928


//--------------------- .nv.constant0._Z42core_dtstrf_cmp_zzero_and_get_alpha_kernelPdS_dS_ --------------------------
	.section	.nv.constant0._Z42core_dtstrf_cmp_zzero_and_get_alpha_kernelPdS_dS_,"a",@progbits
	.sectionflags	@""
	.align	4
.nv.constant0._Z42core_dtstrf_cmp_zzero_and_get_alpha_kernelPdS_dS_:
	.zero		928


//--------------------- .nv.constant0._Z22core_dtstrf_cmp_kernelPdS_S_ --------------------------
	.section	.nv.constant0._Z22core_dtstrf_cmp_kernelPdS_S_,"a",@progbits
	.sectionflags	@""
	.align	4
.nv.constant0._Z22core_dtstrf_cmp_kernelPdS_S_:
	.zero		920


//--------------------- SYMBOLS --------------------------

	.type		.nv.reservedSmem.offset0,@object
	.size		.nv.reservedSmem.offset0,0x4
